	.headerflags	@"EF_CUDA_TEXMODE_UNIFIED EF_CUDA_64BIT_ADDRESS EF_CUDA_ACCELERATORS EF_CUDA_SM90 EF_CUDA_VIRTUAL_SM(EF_CUDA_SM90)"
	.elftype	@"ET_EXEC"


//--------------------- .nv.info                  --------------------------
	.section	.nv.info,"",@"SHT_CUDA_INFO"
	.align	4


	//----- nvinfo : EIATTR_REGCOUNT
	.align		4
        /*0000*/ 	.byte	0x04, 0x2f
        /*0002*/ 	.short	(.L_3 - .L_2)
	.align		4
.L_2:
        /*0004*/ 	.word	index@(triton_poi_fused__native_batch_norm_legit_no_training_add_leaky_relu_19)
        /*0008*/ 	.word	0x00000012


	//----- nvinfo : EIATTR_MIN_STACK_SIZE
	.align		4
.L_3:
        /*000c*/ 	.byte	0x04, 0x12
        /*000e*/ 	.short	(.L_5 - .L_4)
	.align		4
.L_4:
        /*0010*/ 	.word	index@(triton_poi_fused__native_batch_norm_legit_no_training_add_leaky_relu_19)
        /*0014*/ 	.word	0x00000000


	//----- nvinfo : EIATTR_FRAME_SIZE
	.align		4
.L_5:
        /*0018*/ 	.byte	0x04, 0x11
        /*001a*/ 	.short	(.L_7 - .L_6)
	.align		4
.L_6:
        /*001c*/ 	.word	index@(triton_poi_fused__native_batch_norm_legit_no_training_add_leaky_relu_19)
        /*0020*/ 	.word	0x00000000


	//----- nvinfo : EIATTR_MIN_STACK_SIZE
	.align		4
.L_7:
        /*0024*/ 	.byte	0x04, 0x12
        /*0026*/ 	.short	(.L_9 - .L_8)
	.align		4
.L_8:
        /*0028*/ 	.word	index@(triton_poi_fused__native_batch_norm_legit_no_training_add_leaky_relu_19)
        /*002c*/ 	.word	0x00000000
.L_9:


//--------------------- .nv.info.triton_poi_fused__native_batch_norm_legit_no_training_add_leaky_relu_19 --------------------------
	.section	.nv.info.triton_poi_fused__native_batch_norm_legit_no_training_add_leaky_relu_19,"",@"SHT_CUDA_INFO"
	.sectionflags	@""
	.align	4


	//----- nvinfo : EIATTR_CUDA_API_VERSION
	.align		4
        /*0000*/ 	.byte	0x04, 0x37
        /*0002*/ 	.short	(.L_11 - .L_10)
.L_10:
        /*0004*/ 	.word	0x0000007c


	//----- nvinfo : EIATTR_KPARAM_INFO
	.align		4
.L_11:
        /*0008*/ 	.byte	0x04, 0x17
        /*000a*/ 	.short	(.L_13 - .L_12)
.L_12:
        /*000c*/ 	.word	0x00000000
        /*0010*/ 	.short	0x0007
        /*0012*/ 	.short	0x0038
        /*0014*/ 	.byte	0x00, 0xf0, 0x11, 0x00


	//----- nvinfo : EIATTR_KPARAM_INFO
	.align		4
.L_13:
        /*0018*/ 	.byte	0x04, 0x17
        /*001a*/ 	.short	(.L_15 - .L_14)
.L_14:
        /*001c*/ 	.word	0x00000000
        /*0020*/ 	.short	0x0006
        /*0022*/ 	.short	0x0030
        /*0024*/ 	.byte	0x00, 0xf4, 0x21, 0x00


	//----- nvinfo : EIATTR_KPARAM_INFO
	.align		4
.L_15:
        /*0028*/ 	.byte	0x04, 0x17
        /*002a*/ 	.short	(.L_17 - .L_16)
.L_16:
        /*002c*/ 	.word	0x00000000
        /*0030*/ 	.short	0x0005
        /*0032*/ 	.short	0x0028
        /*0034*/ 	.byte	0x00, 0xf4, 0x21, 0x00


	//----- nvinfo : EIATTR_KPARAM_INFO
	.align		4
.L_17:
        /*0038*/ 	.byte	0x04, 0x17
        /*003a*/ 	.short	(.L_19 - .L_18)
.L_18:
        /*003c*/ 	.word	0x00000000
        /*0040*/ 	.short	0x0004
        /*0042*/ 	.short	0x0020
        /*0044*/ 	.byte	0x00, 0xf4, 0x21, 0x00


	//----- nvinfo : EIATTR_KPARAM_INFO
	.align		4
.L_19:
        /*0048*/ 	.byte	0x04, 0x17
        /*004a*/ 	.short	(.L_21 - .L_20)
.L_20:
        /*004c*/ 	.word	0x00000000
        /*0050*/ 	.short	0x0003
        /*0052*/ 	.short	0x0018
        /*0054*/ 	.byte	0x00, 0xf4, 0x21, 0x00


	//----- nvinfo : EIATTR_KPARAM_INFO
	.align		4
.L_21:
        /*0058*/ 	.byte	0x04, 0x17
        /*005a*/ 	.short	(.L_23 - .L_22)
.L_22:
        /*005c*/ 	.word	0x00000000
        /*0060*/ 	.short	0x0002
        /*0062*/ 	.short	0x0010
        /*0064*/ 	.byte	0x00, 0xf4, 0x21, 0x00


	//----- nvinfo : EIATTR_KPARAM_INFO
	.align		4
.L_23:
        /*0068*/ 	.byte	0x04, 0x17
        /*006a*/ 	.short	(.L_25 - .L_24)
.L_24:
        /*006c*/ 	.word	0x00000000
        /*0070*/ 	.short	0x0001
        /*0072*/ 	.short	0x0008
        /*0074*/ 	.byte	0x00, 0xf4, 0x21, 0x00


	//----- nvinfo : EIATTR_KPARAM_INFO
	.align		4
.L_25:
        /*0078*/ 	.byte	0x04, 0x17
        /*007a*/ 	.short	(.L_27 - .L_26)
.L_26:
        /*007c*/ 	.word	0x00000000
        /*0080*/ 	.short	0x0000
        /*0082*/ 	.short	0x0000
        /*0084*/ 	.byte	0x00, 0xf4, 0x21, 0x00


	//----- nvinfo : EIATTR_SPARSE_MMA_MASK
	.align		4
.L_27:
        /*0088*/ 	.byte	0x03, 0x50
        /*008a*/ 	.short	0x0000


	//----- nvinfo : EIATTR_MAXREG_COUNT
	.align		4
        /*008c*/ 	.byte	0x03, 0x1b
        /*008e*/ 	.short	0x00ff


	//----- nvinfo : EIATTR_EXIT_INSTR_OFFSETS
	.align		4
        /*0090*/ 	.byte	0x04, 0x1c
        /*0092*/ 	.short	(.L_29 - .L_28)


	//   ....[0]....
.L_28:
        /*0094*/ 	.word	0x00000420


	//----- nvinfo : EIATTR_REQNTID
	.align		4
.L_29:
        /*0098*/ 	.byte	0x04, 0x10
        /*009a*/ 	.short	(.L_31 - .L_30)
.L_30:
        /*009c*/ 	.word	0x00000080
        /*00a0*/ 	.word	0x00000001
        /*00a4*/ 	.word	0x00000001


	//----- nvinfo : EIATTR_CBANK_PARAM_SIZE
	.align		4
.L_31:
        /*00a8*/ 	.byte	0x03, 0x19
        /*00aa*/ 	.short	0x003c


	//----- nvinfo : EIATTR_PARAM_CBANK
	.align		4
        /*00ac*/ 	.byte	0x04, 0x0a
        /*00ae*/ 	.short	(.L_33 - .L_32)
	.align		4
.L_32:
        /*00b0*/ 	.word	index@(.nv.constant0.triton_poi_fused__native_batch_norm_legit_no_training_add_leaky_relu_19)
        /*00b4*/ 	.short	0x0210
        /*00b6*/ 	.short	0x003c


	//----- nvinfo : EIATTR_SW_WAR
	.align		4
.L_33:
        /*00b8*/ 	.byte	0x04, 0x36
        /*00ba*/ 	.short	(.L_35 - .L_34)
.L_34:
        /*00bc*/ 	.word	0x00000008
.L_35:


//--------------------- .nv.callgraph             --------------------------
	.section	.nv.callgraph,"",@"SHT_CUDA_CALLGRAPH"
	.align	4
	.sectionentsize	8
	.align		4
        /*0000*/ 	.word	0x00000000
	.align		4
        /*0004*/ 	.word	0xffffffff
	.align		4
        /*0008*/ 	.word	0x00000000
	.align		4
        /*000c*/ 	.word	0xfffffffe
	.align		4
        /*0010*/ 	.word	0x00000000
	.align		4
        /*0014*/ 	.word	0xfffffffd
	.align		4
        /*0018*/ 	.word	0x00000000
	.align		4
        /*001c*/ 	.word	0xfffffffc


//--------------------- .nv.constant4             --------------------------
	.section	.nv.constant4,"a",@progbits
	.align	8
	.align		8
.nv.constant4:
        /*0000*/ 	.dword	_$_str
	.align		8
        /*0008*/ 	.dword	_$_str_$_2


//--------------------- .text.triton_poi_fused__native_batch_norm_legit_no_training_add_leaky_relu_19 --------------------------
	.section	.text.triton_poi_fused__native_batch_norm_legit_no_training_add_leaky_relu_19,"ax",@progbits
	.align	128
        .global         triton_poi_fused__native_batch_norm_legit_no_training_add_leaky_relu_19
        .type           triton_poi_fused__native_batch_norm_legit_no_training_add_leaky_relu_19,@function
        .size           triton_poi_fused__native_batch_norm_legit_no_training_add_leaky_relu_19,(.L_x_1 - triton_poi_fused__native_batch_norm_legit_no_training_add_leaky_relu_19)
        .other          triton_poi_fused__native_batch_norm_legit_no_training_add_leaky_relu_19,@"STO_CUDA_ENTRY STV_DEFAULT"
triton_poi_fused__native_batch_norm_legit_no_training_add_leaky_relu_19:
.text.triton_poi_fused__native_batch_norm_legit_no_training_add_leaky_relu_19:
[----:B------:R-:W-:Y:S01]  /*0000*/  LDC R1, c[0x0][0x28] ;  /* 0x00000a00ff017b82 */ /* 0x000fe20000000800 */
[----:B------:R-:W1:Y:S07]  /*0010*/  S2R R0, SR_TID.X ;  /* 0x0000000000007919 */ /* 0x000e6e0000002100 */
[----:B------:R-:W2:Y:S01]  /*0020*/  LDC.64 R2, c[0x0][0x228] ;  /* 0x00008a00ff027b82 */ /* 0x000ea20000000a00 */
[----:B------:R-:W-:Y:S01]  /*0030*/  ULDC.64 UR4, c[0x0][0x208] ;  /* 0x0000820000047ab9 */ /* 0x000fe20000000a00 */
[----:B------:R-:W3:Y:S06]  /*0040*/  S2R R7, SR_CTAID.X ;  /* 0x0000000000077919 */ /* 0x000eec0000002500 */
[----:B------:R-:W4:Y:S08]  /*0050*/  LDC.64 R8, c[0x0][0x230] ;  /* 0x00008c00ff087b82 */ /* 0x000f300000000a00 */
[----:B------:R-:W5:Y:S08]  /*0060*/  LDC.64 R10, c[0x0][0x238] ;  /* 0x00008e00ff0a7b82 */ /* 0x000f700000000a00 */
[----:B------:R-:W4:Y:S01]  /*0070*/  LDC.64 R12, c[0x0][0x240] ;  /* 0x00009000ff0c7b82 */ /* 0x000f220000000a00 */
[----:B-1----:R-:W-:-:S02]  /*0080*/  SHF.L.U32 R0, R0, 0x1, RZ ;  /* 0x0000000100007819 */ /* 0x002fc400000006ff */
[----:B---3--:R-:W-:Y:S02]  /*0090*/  SHF.R.S32.HI R5, RZ, 0x17, R7 ;  /* 0x00000017ff057819 */ /* 0x008fe40000011407 */
[----:B------:R-:W-:Y:S02]  /*00a0*/  LOP3.LUT R0, R0, 0xfe, RZ, 0xc0, !PT ;  /* 0x000000fe00007812 */ /* 0x000fe400078ec0ff */
[----:B------:R-:W-:Y:S02]  /*00b0*/  SGXT R5, R5, 0x1 ;  /* 0x000000010505781a */ /* 0x000fe40000000200 */
[----:B------:R-:W-:Y:S02]  /*00c0*/  LEA R0, R7, R0, 0x8 ;  /* 0x0000000007007211 */ /* 0x000fe400078e40ff */
[----:B------:R-:W1:Y:S02]  /*00d0*/  LDC.64 R6, c[0x0][0x220] ;  /* 0x00008800ff067b82 */ /* 0x000e640000000a00 */
[----:B------:R-:W-:-:S04]  /*00e0*/  LEA.HI R5, R5, R0, RZ, 0x9 ;  /* 0x0000000005057211 */ /* 0x000fc800078f48ff */
[----:B------:R-:W-:-:S04]  /*00f0*/  LOP3.LUT R5, R5, 0xfffffe00, RZ, 0xc0, !PT ;  /* 0xfffffe0005057812 */ /* 0x000fc800078ec0ff */
[----:B------:R-:W-:Y:S02]  /*0100*/  IADD3 R15, R0, -R5, RZ ;  /* 0x80000005000f7210 */ /* 0x000fe40007ffe0ff */
[----:B------:R-:W3:Y:S03]  /*0110*/  LDC.64 R4, c[0x0][0x218] ;  /* 0x00008600ff047b82 */ /* 0x000ee60000000a00 */
[----:B--2---:R-:W-:-:S06]  /*0120*/  IMAD.WIDE R2, R15, 0x4, R2 ;  /* 0x000000040f027825 */ /* 0x004fcc00078e0202 */
[----:B------:R-:W2:Y:S01]  /*0130*/  LDG.E.EL.64 R2, desc[UR4][R2.64] ;  /* 0x0000000402027981 */ /* 0x000ea2000c2e1b00 */
[----:B-1----:R-:W-:-:S06]  /*0140*/  IMAD.WIDE R6, R15, 0x4, R6 ;  /* 0x000000040f067825 */ /* 0x002fcc00078e0206 */
[----:B------:R-:W2:Y:S01]  /*0150*/  LDG.E.EL.64 R6, desc[UR4][R6.64] ;  /* 0x0000000406067981 */ /* 0x000ea2000c2e1b00 */
[----:B---3--:R-:W-:-:S06]  /*0160*/  IMAD.WIDE R4, R0, 0x4, R4 ;  /* 0x0000000400047825 */ /* 0x008fcc00078e0204 */
[----:B------:R-:W3:Y:S01]  /*0170*/  LDG.E.64 R4, desc[UR4][R4.64] ;  /* 0x0000000404047981 */ /* 0x000ee2000c1e1b00 */
[----:B----4-:R-:W-:-:S04]  /*0180*/  IMAD.WIDE R8, R15, 0x4, R8 ;  /* 0x000000040f087825 */ /* 0x010fc800078e0208 */
[----:B-----5:R-:W-:Y:S02]  /*0190*/  IMAD.WIDE R10, R15, 0x4, R10 ;  /* 0x000000040f0a7825 */ /* 0x020fe400078e020a */
[----:B------:R-:W4:Y:S04]  /*01a0*/  LDG.E.EL.64 R8, desc[UR4][R8.64] ;  /* 0x0000000408087981 */ /* 0x000f28000c2e1b00 */
[----:B------:R-:W4:Y:S01]  /*01b0*/  LDG.E.EL.64 R10, desc[UR4][R10.64] ;  /* 0x000000040a0a7981 */ /* 0x000f22000c2e1b00 */
[----:B0-----:R-:W-:-:S06]  /*01c0*/  IMAD.WIDE R12, R0, 0x4, R12 ;  /* 0x00000004000c7825 */ /* 0x001fcc00078e020c */
[----:B------:R-:W5:Y:S01]  /*01d0*/  LDG.E.64 R12, desc[UR4][R12.64] ;  /* 0x000000040c0c7981 */ /* 0x000f62000c1e1b00 */
[----:B--2---:R-:W-:Y:S01]  /*01e0*/  FADD R2, R2, 9.9999997473787516356e-06 ;  /* 0x3727c5ac02027421 */ /* 0x004fe20000000000 */
[----:B------:R-:W-:-:S03]  /*01f0*/  FADD R3, R3, 9.9999997473787516356e-06 ;  /* 0x3727c5ac03037421 */ /* 0x000fc60000000000 */
[----:B------:R-:W0:Y:S08]  /*0200*/  MUFU.SQRT R14, R2 ;  /* 0x00000002000e7308 */ /* 0x000e300000002000 */
[----:B------:R-:W1:Y:S01]  /*0210*/  MUFU.SQRT R15, R3 ;  /* 0x00000003000f7308 */ /* 0x000e620000002000 */
[C---:B0-----:R-:W-:Y:S02]  /*0220*/  FSETP.GT.AND P0, PT, R14.reuse, 8.50705917302346158658e+37, PT ;  /* 0x7e8000000e00780b */ /* 0x041fe40003f04000 */
[----:B------:R-:W-:-:S02]  /*0230*/  FSETP.GEU.AND P2, PT, R14, 1.175494350822287508e-38, PT ;  /* 0x008000000e00780b */ /* 0x000fc40003f4e000 */
[C---:B-1----:R-:W-:Y:S02]  /*0240*/  FSETP.GT.AND P1, PT, R15.reuse, 8.50705917302346158658e+37, PT ;  /* 0x7e8000000f00780b */ /* 0x042fe40003f24000 */
[----:B------:R-:W-:-:S07]  /*0250*/  FSETP.GEU.AND P3, PT, R15, 1.175494350822287508e-38, PT ;  /* 0x008000000f00780b */ /* 0x000fce0003f6e000 */
[----:B------:R-:W-:Y:S01]  /*0260*/  @P0 FMUL R14, R14, 0.25 ;  /* 0x3e8000000e0e0820 */ /* 0x000fe20000400000 */
[----:B------:R-:W-:-:S03]  /*0270*/  HFMA2.MMA R2, -RZ, RZ, 1.625, 0 ;  /* 0x3e800000ff027435 */ /* 0x000fc600000001ff */
[----:B------:R-:W-:Y:S01]  /*0280*/  @!P2 FMUL R14, R14, 16777216 ;  /* 0x4b8000000e0ea820 */ /* 0x000fe20000400000 */
[----:B------:R-:W-:-:S04]  /*0290*/  @P1 FMUL R15, R15, 0.25 ;  /* 0x3e8000000f0f1820 */ /* 0x000fc80000400000 */
[----:B------:R-:W-:Y:S01]  /*02a0*/  @!P3 FMUL R15, R15, 16777216 ;  /* 0x4b8000000f0fb820 */ /* 0x000fe20000400000 */
[----:B------:R-:W0:Y:S01]  /*02b0*/  MUFU.RCP R14, R14 ;  /* 0x0000000e000e7308 */ /* 0x000e220000001000 */
[----:B------:R-:W-:-:S07]  /*02c0*/  FSEL R3, R2, 1, P0 ;  /* 0x3f80000002037808 */ /* 0x000fce0000000000 */
[----:B------:R-:W1:Y:S01]  /*02d0*/  MUFU.RCP R15, R15 ;  /* 0x0000000f000f7308 */ /* 0x000e620000001000 */
[----:B------:R-:W-:Y:S01]  /*02e0*/  FSEL R2, R2, 1, P1 ;  /* 0x3f80000002027808 */ /* 0x000fe20000800000 */
[----:B------:R-:W-:Y:S01]  /*02f0*/  @!P2 FMUL R3, R3, 16777216 ;  /* 0x4b8000000303a820 */ /* 0x000fe20000400000 */
[----:B---3--:R-:W-:-:S03]  /*0300*/  FADD R4, R4, -R6 ;  /* 0x8000000604047221 */ /* 0x008fc60000000000 */
[----:B------:R-:W-:Y:S01]  /*0310*/  @!P3 FMUL R2, R2, 16777216 ;  /* 0x4b8000000202b820 */ /* 0x000fe20000400000 */
[----:B0-----:R-:W-:Y:S01]  /*0320*/  FMUL R3, R14, R3 ;  /* 0x000000030e037220 */ /* 0x001fe20000400000 */
[----:B------:R-:W-:-:S03]  /*0330*/  FADD R5, R5, -R7 ;  /* 0x8000000705057221 */ /* 0x000fc60000000000 */
[----:B------:R-:W-:Y:S01]  /*0340*/  FMUL R7, R4, R3 ;  /* 0x0000000304077220 */ /* 0x000fe20000400000 */
[----:B-1----:R-:W-:-:S04]  /*0350*/  FMUL R2, R15, R2 ;  /* 0x000000020f027220 */ /* 0x002fc80000400000 */
[----:B------:R-:W-:Y:S02]  /*0360*/  FMUL R4, R5, R2 ;  /* 0x0000000205047220 */ /* 0x000fe40000400000 */
[----:B------:R-:W0:Y:S01]  /*0370*/  LDC.64 R2, c[0x0][0x210] ;  /* 0x00008400ff027b82 */ /* 0x000e220000000a00 */
[----:B----4-:R-:W-:Y:S01]  /*0380*/  FFMA R7, R8, R7, R10 ;  /* 0x0000000708077223 */ /* 0x010fe2000000000a */
[----:B------:R-:W-:-:S04]  /*0390*/  FFMA R4, R9, R4, R11 ;  /* 0x0000000409047223 */ /* 0x000fc8000000000b */
[----:B------:R-:W-:Y:S02]  /*03a0*/  FSETP.GT.AND P0, PT, R7, RZ, PT ;  /* 0x000000ff0700720b */ /* 0x000fe40003f04000 */
[----:B------:R-:W-:-:S11]  /*03b0*/  FSETP.GT.AND P1, PT, R4, RZ, PT ;  /* 0x000000ff0400720b */ /* 0x000fd60003f24000 */
[----:B------:R-:W-:Y:S02]  /*03c0*/  @!P0 FMUL R7, R7, 0.10000000149011611938 ;  /* 0x3dcccccd07078820 */ /* 0x000fe40000400000 */
[----:B------:R-:W-:Y:S02]  /*03d0*/  @!P1 FMUL R4, R4, 0.10000000149011611938 ;  /* 0x3dcccccd04049820 */ /* 0x000fe40000400000 */
[----:B-----5:R-:W-:Y:S01]  /*03e0*/  FADD R12, R12, R7 ;  /* 0x000000070c0c7221 */ /* 0x020fe20000000000 */
[----:B0-----:R-:W-:-:S04]  /*03f0*/  IMAD.WIDE R2, R0, 0x4, R2 ;  /* 0x0000000400027825 */ /* 0x001fc800078e0202 */
[----:B------:R-:W-:-:S05]  /*0400*/  FADD R13, R13, R4 ;  /* 0x000000040d0d7221 */ /* 0x000fca0000000000 */
[----:B------:R-:W-:Y:S01]  /*0410*/  STG.E.64 desc[UR4][R2.64], R12 ;  /* 0x0000000c02007986 */ /* 0x000fe2000c101b04 */
[----:B------:R-:W-:Y:S05]  /*0420*/  EXIT ;  /* 0x000000000000794d */ /* 0x000fea0003800000 */
.L_x_0:
[----:B------:R-:W-:-:S00]  /*0430*/  BRA `(.L_x_0) ;  /* 0xfffffffc00fc7947 */ /* 0x000fc0000383ffff */
[----:B------:R-:W-:-:S00]  /*0440*/  NOP ;  /* 0x0000000000007918 */ /* 0x000fc00000000000 */
        /* <DEDUP_REMOVED lines=11> */
.L_x_1:


//--------------------- .nv.global.init           --------------------------
	.section	.nv.global.init,"aw",@progbits
.nv.global.init:
	.type		_$_str,@object
	.size		_$_str,(_$_str_$_2 - _$_str)
_$_str:
        /*0000*/ 	.byte	0x5f, 0x5f, 0x43, 0x55, 0x44, 0x41, 0x5f, 0x46, 0x54, 0x5a, 0x00
	.type		_$_str_$_2,@object
	.size		_$_str_$_2,(.L_1 - _$_str_$_2)
_$_str_$_2:
        /*000b*/ 	.byte	0x5f, 0x5f, 0x43, 0x55, 0x44, 0x41, 0x5f, 0x50, 0x52, 0x45, 0x43, 0x5f, 0x53, 0x51, 0x52, 0x54
        /*001b*/ 	.byte	0x00
.L_1:


//--------------------- .nv.constant0.triton_poi_fused__native_batch_norm_legit_no_training_add_leaky_relu_19 --------------------------
	.section	.nv.constant0.triton_poi_fused__native_batch_norm_legit_no_training_add_leaky_relu_19,"a",@progbits
	.sectionflags	@""
	.align	4
.nv.constant0.triton_poi_fused__native_batch_norm_legit_no_training_add_leaky_relu_19:
	.zero		588
